//
// Generated by NVIDIA NVVM Compiler
//
// Compiler Build ID: CL-36424714
// Cuda compilation tools, release 13.0, V13.0.88
// Based on NVVM 20.0.0
//

.version 9.0
.target sm_100
.address_size 64

	// .globl	_Z10sgemm_cudaILj16ELj256EEvPfS0_S0_iii
// _ZZ10sgemm_cudaILj16ELj256EEvPfS0_S0_iiiE8A_shared has been demoted
// _ZZ10sgemm_cudaILj16ELj256EEvPfS0_S0_iiiE8B_shared has been demoted

.visible .entry _Z10sgemm_cudaILj16ELj256EEvPfS0_S0_iii(
	.param .u64 .ptr .align 1 _Z10sgemm_cudaILj16ELj256EEvPfS0_S0_iii_param_0,
	.param .u64 .ptr .align 1 _Z10sgemm_cudaILj16ELj256EEvPfS0_S0_iii_param_1,
	.param .u64 .ptr .align 1 _Z10sgemm_cudaILj16ELj256EEvPfS0_S0_iii_param_2,
	.param .u32 _Z10sgemm_cudaILj16ELj256EEvPfS0_S0_iii_param_3,
	.param .u32 _Z10sgemm_cudaILj16ELj256EEvPfS0_S0_iii_param_4,
	.param .u32 _Z10sgemm_cudaILj16ELj256EEvPfS0_S0_iii_param_5
)
{
	.reg .pred 	%p<12>;
	.reg .b32 	%r<93>;
	.reg .b32 	%f<114>;
	.reg .b64 	%rd<19>;
	// demoted variable
	.shared .align 4 .b8 _ZZ10sgemm_cudaILj16ELj256EEvPfS0_S0_iiiE8A_shared[16384];
	// demoted variable
	.shared .align 4 .b8 _ZZ10sgemm_cudaILj16ELj256EEvPfS0_S0_iiiE8B_shared[16384];
	ld.param.u64 	%rd5, [_Z10sgemm_cudaILj16ELj256EEvPfS0_S0_iii_param_0];
	ld.param.u64 	%rd6, [_Z10sgemm_cudaILj16ELj256EEvPfS0_S0_iii_param_1];
	ld.param.u64 	%rd7, [_Z10sgemm_cudaILj16ELj256EEvPfS0_S0_iii_param_2];
	ld.param.u32 	%r38, [_Z10sgemm_cudaILj16ELj256EEvPfS0_S0_iii_param_4];
	ld.param.u32 	%r39, [_Z10sgemm_cudaILj16ELj256EEvPfS0_S0_iii_param_5];
	mov.u32 	%r40, %ctaid.x;
	mov.u32 	%r1, %ntid.x;
	mul.lo.s32 	%r2, %r40, %r1;
	mov.u32 	%r3, %tid.x;
	mov.u32 	%r41, %ctaid.y;
	mov.u32 	%r42, %ntid.y;
	mul.lo.s32 	%r4, %r41, %r42;
	mov.u32 	%r5, %tid.y;
	setp.lt.s32 	%p1, %r39, 1;
	shl.b32 	%r43, %r5, 10;
	mov.u32 	%r44, _ZZ10sgemm_cudaILj16ELj256EEvPfS0_S0_iiiE8A_shared;
	add.s32 	%r6, %r44, %r43;
	shl.b32 	%r45, %r3, 2;
	mov.u32 	%r46, _ZZ10sgemm_cudaILj16ELj256EEvPfS0_S0_iiiE8B_shared;
	add.s32 	%r7, %r46, %r45;
	@%p1 bra 	$L__BB0_3;
	mul.lo.s32 	%r8, %r39, %r5;
	cvt.u64.u32 	%rd1, %r2;
	mul.lo.s32 	%r48, %r39, %r4;
	cvt.u64.u32 	%rd2, %r48;
	cvta.to.global.u64 	%rd3, %rd5;
	cvta.to.global.u64 	%rd4, %rd6;
	mov.b32 	%r83, 0;
$L__BB0_2:
	add.s32 	%r49, %r83, %r3;
	add.s32 	%r50, %r49, %r8;
	cvt.u64.u32 	%rd8, %r50;
	add.s64 	%rd9, %rd8, %rd2;
	shl.b64 	%rd10, %rd9, 2;
	add.s64 	%rd11, %rd3, %rd10;
	ld.global.f32 	%f14, [%rd11];
	shl.b32 	%r51, %r49, 2;
	add.s32 	%r52, %r6, %r51;
	st.shared.f32 	[%r52], %f14;
	add.s32 	%r53, %r83, %r5;
	mad.lo.s32 	%r54, %r53, %r38, %r3;
	cvt.u64.u32 	%rd12, %r54;
	add.s64 	%rd13, %rd12, %rd1;
	shl.b64 	%rd14, %rd13, 2;
	add.s64 	%rd15, %rd4, %rd14;
	ld.global.f32 	%f15, [%rd15];
	shl.b32 	%r55, %r53, 6;
	add.s32 	%r56, %r7, %r55;
	st.shared.f32 	[%r56], %f15;
	add.s32 	%r83, %r83, %r1;
	setp.lt.s32 	%p2, %r83, %r39;
	@%p2 bra 	$L__BB0_2;
$L__BB0_3:
	setp.lt.s32 	%p3, %r39, 1;
	bar.sync 	0;
	mov.f32 	%f113, 0f00000000;
	@%p3 bra 	$L__BB0_16;
	and.b32  	%r11, %r39, 15;
	setp.lt.u32 	%p4, %r39, 16;
	mov.f32 	%f113, 0f00000000;
	mov.b32 	%r88, 0;
	@%p4 bra 	$L__BB0_7;
	and.b32  	%r88, %r39, 2147483632;
	neg.s32 	%r86, %r88;
	add.s32 	%r60, %r43, %r44;
	add.s32 	%r85, %r60, 32;
	add.s32 	%r63, %r45, %r46;
	add.s32 	%r84, %r63, 512;
	mov.f32 	%f113, 0f00000000;
$L__BB0_6:
	.pragma "nounroll";
	ld.shared.f32 	%f20, [%r85+-32];
	ld.shared.f32 	%f21, [%r84+-512];
	fma.rn.f32 	%f22, %f20, %f21, %f113;
	ld.shared.f32 	%f23, [%r85+-28];
	ld.shared.f32 	%f24, [%r84+-448];
	fma.rn.f32 	%f25, %f23, %f24, %f22;
	ld.shared.f32 	%f26, [%r85+-24];
	ld.shared.f32 	%f27, [%r84+-384];
	fma.rn.f32 	%f28, %f26, %f27, %f25;
	ld.shared.f32 	%f29, [%r85+-20];
	ld.shared.f32 	%f30, [%r84+-320];
	fma.rn.f32 	%f31, %f29, %f30, %f28;
	ld.shared.f32 	%f32, [%r85+-16];
	ld.shared.f32 	%f33, [%r84+-256];
	fma.rn.f32 	%f34, %f32, %f33, %f31;
	ld.shared.f32 	%f35, [%r85+-12];
	ld.shared.f32 	%f36, [%r84+-192];
	fma.rn.f32 	%f37, %f35, %f36, %f34;
	ld.shared.f32 	%f38, [%r85+-8];
	ld.shared.f32 	%f39, [%r84+-128];
	fma.rn.f32 	%f40, %f38, %f39, %f37;
	ld.shared.f32 	%f41, [%r85+-4];
	ld.shared.f32 	%f42, [%r84+-64];
	fma.rn.f32 	%f43, %f41, %f42, %f40;
	ld.shared.f32 	%f44, [%r85];
	ld.shared.f32 	%f45, [%r84];
	fma.rn.f32 	%f46, %f44, %f45, %f43;
	ld.shared.f32 	%f47, [%r85+4];
	ld.shared.f32 	%f48, [%r84+64];
	fma.rn.f32 	%f49, %f47, %f48, %f46;
	ld.shared.f32 	%f50, [%r85+8];
	ld.shared.f32 	%f51, [%r84+128];
	fma.rn.f32 	%f52, %f50, %f51, %f49;
	ld.shared.f32 	%f53, [%r85+12];
	ld.shared.f32 	%f54, [%r84+192];
	fma.rn.f32 	%f55, %f53, %f54, %f52;
	ld.shared.f32 	%f56, [%r85+16];
	ld.shared.f32 	%f57, [%r84+256];
	fma.rn.f32 	%f58, %f56, %f57, %f55;
	ld.shared.f32 	%f59, [%r85+20];
	ld.shared.f32 	%f60, [%r84+320];
	fma.rn.f32 	%f61, %f59, %f60, %f58;
	ld.shared.f32 	%f62, [%r85+24];
	ld.shared.f32 	%f63, [%r84+384];
	fma.rn.f32 	%f64, %f62, %f63, %f61;
	ld.shared.f32 	%f65, [%r85+28];
	ld.shared.f32 	%f66, [%r84+448];
	fma.rn.f32 	%f113, %f65, %f66, %f64;
	add.s32 	%r86, %r86, 16;
	add.s32 	%r85, %r85, 64;
	add.s32 	%r84, %r84, 1024;
	setp.ne.s32 	%p5, %r86, 0;
	@%p5 bra 	$L__BB0_6;
$L__BB0_7:
	setp.eq.s32 	%p6, %r11, 0;
	@%p6 bra 	$L__BB0_16;
	and.b32  	%r23, %r39, 7;
	setp.lt.u32 	%p7, %r11, 8;
	@%p7 bra 	$L__BB0_10;
	shl.b32 	%r64, %r88, 2;
	add.s32 	%r65, %r6, %r64;
	ld.shared.f32 	%f68, [%r65];
	shl.b32 	%r66, %r88, 6;
	add.s32 	%r67, %r7, %r66;
	ld.shared.f32 	%f69, [%r67];
	fma.rn.f32 	%f70, %f68, %f69, %f113;
	ld.shared.f32 	%f71, [%r65+4];
	ld.shared.f32 	%f72, [%r67+64];
	fma.rn.f32 	%f73, %f71, %f72, %f70;
	ld.shared.f32 	%f74, [%r65+8];
	ld.shared.f32 	%f75, [%r67+128];
	fma.rn.f32 	%f76, %f74, %f75, %f73;
	ld.shared.f32 	%f77, [%r65+12];
	ld.shared.f32 	%f78, [%r67+192];
	fma.rn.f32 	%f79, %f77, %f78, %f76;
	ld.shared.f32 	%f80, [%r65+16];
	ld.shared.f32 	%f81, [%r67+256];
	fma.rn.f32 	%f82, %f80, %f81, %f79;
	ld.shared.f32 	%f83, [%r65+20];
	ld.shared.f32 	%f84, [%r67+320];
	fma.rn.f32 	%f85, %f83, %f84, %f82;
	ld.shared.f32 	%f86, [%r65+24];
	ld.shared.f32 	%f87, [%r67+384];
	fma.rn.f32 	%f88, %f86, %f87, %f85;
	ld.shared.f32 	%f89, [%r65+28];
	ld.shared.f32 	%f90, [%r67+448];
	fma.rn.f32 	%f113, %f89, %f90, %f88;
	add.s32 	%r88, %r88, 8;
$L__BB0_10:
	setp.eq.s32 	%p8, %r23, 0;
	@%p8 bra 	$L__BB0_16;
	and.b32  	%r26, %r39, 3;
	setp.lt.u32 	%p9, %r23, 4;
	@%p9 bra 	$L__BB0_13;
	shl.b32 	%r68, %r88, 2;
	add.s32 	%r69, %r6, %r68;
	ld.shared.f32 	%f92, [%r69];
	shl.b32 	%r70, %r88, 6;
	add.s32 	%r71, %r7, %r70;
	ld.shared.f32 	%f93, [%r71];
	fma.rn.f32 	%f94, %f92, %f93, %f113;
	ld.shared.f32 	%f95, [%r69+4];
	ld.shared.f32 	%f96, [%r71+64];
	fma.rn.f32 	%f97, %f95, %f96, %f94;
	ld.shared.f32 	%f98, [%r69+8];
	ld.shared.f32 	%f99, [%r71+128];
	fma.rn.f32 	%f100, %f98, %f99, %f97;
	ld.shared.f32 	%f101, [%r69+12];
	ld.shared.f32 	%f102, [%r71+192];
	fma.rn.f32 	%f113, %f101, %f102, %f100;
	add.s32 	%r88, %r88, 4;
$L__BB0_13:
	setp.eq.s32 	%p10, %r26, 0;
	@%p10 bra 	$L__BB0_16;
	shl.b32 	%r72, %r88, 6;
	add.s32 	%r74, %r72, %r45;
	add.s32 	%r92, %r46, %r74;
	shl.b32 	%r77, %r88, 2;
	add.s32 	%r78, %r43, %r77;
	mov.u32 	%r79, _ZZ10sgemm_cudaILj16ELj256EEvPfS0_S0_iiiE8A_shared;
	add.s32 	%r91, %r79, %r78;
	neg.s32 	%r90, %r26;
$L__BB0_15:
	.pragma "nounroll";
	ld.shared.f32 	%f103, [%r91];
	ld.shared.f32 	%f104, [%r92];
	fma.rn.f32 	%f113, %f103, %f104, %f113;
	add.s32 	%r92, %r92, 64;
	add.s32 	%r91, %r91, 4;
	add.s32 	%r90, %r90, 1;
	setp.ne.s32 	%p11, %r90, 0;
	@%p11 bra 	$L__BB0_15;
$L__BB0_16:
	cvta.to.global.u64 	%rd16, %rd7;
	add.s32 	%r80, %r4, %r5;
	add.s32 	%r81, %r2, %r3;
	mad.lo.s32 	%r82, %r38, %r80, %r81;
	mul.wide.s32 	%rd17, %r82, 4;
	add.s64 	%rd18, %rd16, %rd17;
	st.global.f32 	[%rd18], %f113;
	ret;

}


// ===== COMPILED SASS (sm_100) =====

	.target	sm_100

	.elftype	@"ET_EXEC"


//--------------------- .note.nv.tkinfo           --------------------------
	.section	.note.nv.tkinfo,"",@"SHT_NOTE"
	.sectionflags	@"SHF_NOTE_NV_TKINFO"
	.tkinfo
        /*0018*/ 	.word	0x00000002
        /*0030*/ 	.string	""
        /*0030*/ 	.string	"ptxas"
        /*0030*/ 	.string	"Cuda compilation tools, release 13.0, V13.0.88"
        /*0030*/ 	.string	"Build cuda_13.0.r13.0/compiler.36424714_0"
        /*0030*/ 	.string	"-arch sm_100 -m 64 "



//--------------------- .note.nv.cuinfo           --------------------------
	.section	.note.nv.cuinfo,"",@"SHT_NOTE"
	.sectionflags	@"SHF_NOTE_NV_CUINFO"
        /*0018*/ 	.short	0x0002
        /*001a*/ 	.short	0x0064
        /*001c*/ 	.short	0x0082
	.zero		2


//--------------------- .nv.info                  --------------------------
	.section	.nv.info,"",@"SHT_CUDA_INFO"
	.align	4


	//----- nvinfo : EIATTR_REGCOUNT
	.align		4
        /*0000*/ 	.byte	0x04, 0x2f
        /*0002*/ 	.short	(.L_1 - .L_0)
	.align		4
.L_0:
        /*0004*/ 	.word	index@(_Z10sgemm_cudaILj16ELj256EEvPfS0_S0_iii)
        /*0008*/ 	.word	0x00000020


	//----- nvinfo : EIATTR_FRAME_SIZE
	.align		4
.L_1:
        /*000c*/ 	.byte	0x04, 0x11
        /*000e*/ 	.short	(.L_3 - .L_2)
	.align		4
.L_2:
        /*0010*/ 	.word	index@(_Z10sgemm_cudaILj16ELj256EEvPfS0_S0_iii)
        /*0014*/ 	.word	0x00000000


	//----- nvinfo : EIATTR_MIN_STACK_SIZE
	.align		4
.L_3:
        /*0018*/ 	.byte	0x04, 0x12
        /*001a*/ 	.short	(.L_5 - .L_4)
	.align		4
.L_4:
        /*001c*/ 	.word	index@(_Z10sgemm_cudaILj16ELj256EEvPfS0_S0_iii)
        /*0020*/ 	.word	0x00000000
.L_5:


//--------------------- .nv.compat                --------------------------
	.section	.nv.compat,"",@"SHT_CUDA_COMPAT_INFO"
	.align	4
        /*0000*/ 	.byte	0x02, 0x09, 0x00, 0x00, 0x02, 0x02, 0x01, 0x00, 0x02, 0x05, 0x05, 0x00, 0x03, 0x07, 0x01, 0x01
        /*0010*/ 	.byte	0x02, 0x03, 0x00, 0x00, 0x02, 0x06, 0x01, 0x00, 0x04, 0x0b, 0x08, 0x00, 0x09, 0x00, 0x00, 0x00
        /*0020*/ 	.byte	0x00, 0x00, 0x00, 0x00


//--------------------- .nv.info._Z10sgemm_cudaILj16ELj256EEvPfS0_S0_iii --------------------------
	.section	.nv.info._Z10sgemm_cudaILj16ELj256EEvPfS0_S0_iii,"",@"SHT_CUDA_INFO"
	.sectionflags	@""
	.align	4


	//----- nvinfo : EIATTR_CUDA_API_VERSION
	.align		4
        /*0000*/ 	.byte	0x04, 0x37
        /*0002*/ 	.short	(.L_7 - .L_6)
.L_6:
        /*0004*/ 	.word	0x00000082


	//----- nvinfo : EIATTR_KPARAM_INFO
	.align		4
.L_7:
        /*0008*/ 	.byte	0x04, 0x17
        /*000a*/ 	.short	(.L_9 - .L_8)
.L_8:
        /*000c*/ 	.word	0x00000000
        /*0010*/ 	.short	0x0005
        /*0012*/ 	.short	0x0020
        /*0014*/ 	.byte	0x00, 0xf0, 0x11, 0x00


	//----- nvinfo : EIATTR_KPARAM_INFO
	.align		4
.L_9:
        /*0018*/ 	.byte	0x04, 0x17
        /*001a*/ 	.short	(.L_11 - .L_10)
.L_10:
        /*001c*/ 	.word	0x00000000
        /*0020*/ 	.short	0x0004
        /*0022*/ 	.short	0x001c
        /*0024*/ 	.byte	0x00, 0xf0, 0x11, 0x00


	//----- nvinfo : EIATTR_KPARAM_INFO
	.align		4
.L_11:
        /*0028*/ 	.byte	0x04, 0x17
        /*002a*/ 	.short	(.L_13 - .L_12)
.L_12:
        /*002c*/ 	.word	0x00000000
        /*0030*/ 	.short	0x0003
        /*0032*/ 	.short	0x0018
        /*0034*/ 	.byte	0x00, 0xf0, 0x11, 0x00


	//----- nvinfo : EIATTR_KPARAM_INFO
	.align		4
.L_13:
        /*0038*/ 	.byte	0x04, 0x17
        /*003a*/ 	.short	(.L_15 - .L_14)
.L_14:
        /*003c*/ 	.word	0x00000000
        /*0040*/ 	.short	0x0002
        /*0042*/ 	.short	0x0010
        /*0044*/ 	.byte	0x00, 0xf5, 0x21, 0x00


	//----- nvinfo : EIATTR_KPARAM_INFO
	.align		4
.L_15:
        /*0048*/ 	.byte	0x04, 0x17
        /*004a*/ 	.short	(.L_17 - .L_16)
.L_16:
        /*004c*/ 	.word	0x00000000
        /*0050*/ 	.short	0x0001
        /*0052*/ 	.short	0x0008
        /*0054*/ 	.byte	0x00, 0xf5, 0x21, 0x00


	//----- nvinfo : EIATTR_KPARAM_INFO
	.align		4
.L_17:
        /*0058*/ 	.byte	0x04, 0x17
        /*005a*/ 	.short	(.L_19 - .L_18)
.L_18:
        /*005c*/ 	.word	0x00000000
        /*0060*/ 	.short	0x0000
        /*0062*/ 	.short	0x0000
        /*0064*/ 	.byte	0x00, 0xf5, 0x21, 0x00


	//----- nvinfo : EIATTR_SPARSE_MMA_MASK
	.align		4
.L_19:
        /*0068*/ 	.byte	0x03, 0x50
        /*006a*/ 	.short	0x0000


	//----- nvinfo : EIATTR_MAXREG_COUNT
	.align		4
        /*006c*/ 	.byte	0x03, 0x1b
        /*006e*/ 	.short	0x00ff


	//----- nvinfo : EIATTR_NUM_BARRIERS
	.align		4
        /*0070*/ 	.byte	0x02, 0x4c
        /*0072*/ 	.byte	0x01
	.zero		1


	//----- nvinfo : EIATTR_MERCURY_ISA_VERSION
	.align		4
        /*0074*/ 	.byte	0x03, 0x5f
        /*0076*/ 	.short	0x0101


	//----- nvinfo : EIATTR_VRC_CTA_INIT_COUNT
	.align		4
        /*0078*/ 	.byte	0x02, 0x4a
	.zero		1
	.zero		1


	//----- nvinfo : EIATTR_EXIT_INSTR_OFFSETS
	.align		4
        /*007c*/ 	.byte	0x04, 0x1c
        /*007e*/ 	.short	(.L_21 - .L_20)


	//   ....[0]....
.L_20:
        /*0080*/ 	.word	0x00000a70


	//----- nvinfo : EIATTR_CBANK_PARAM_SIZE
	.align		4
.L_21:
        /*0084*/ 	.byte	0x03, 0x19
        /*0086*/ 	.short	0x0024


	//----- nvinfo : EIATTR_PARAM_CBANK
	.align		4
        /*0088*/ 	.byte	0x04, 0x0a
        /*008a*/ 	.short	(.L_23 - .L_22)
	.align		4
.L_22:
        /*008c*/ 	.word	index@(.nv.constant0._Z10sgemm_cudaILj16ELj256EEvPfS0_S0_iii)
        /*0090*/ 	.short	0x0380
        /*0092*/ 	.short	0x0024


	//----- nvinfo : EIATTR_SW_WAR
	.align		4
.L_23:
        /*0094*/ 	.byte	0x04, 0x36
        /*0096*/ 	.short	(.L_25 - .L_24)
.L_24:
        /*0098*/ 	.word	0x00000008
.L_25:


//--------------------- .nv.callgraph             --------------------------
	.section	.nv.callgraph,"",@"SHT_CUDA_CALLGRAPH"
	.align	4
	.sectionentsize	8
	.align		4
        /*0000*/ 	.word	0x00000000
	.align		4
        /*0004*/ 	.word	0xffffffff
	.align		4
        /*0008*/ 	.word	0x00000000
	.align		4
        /*000c*/ 	.word	0xfffffffe
	.align		4
        /*0010*/ 	.word	0x00000000
	.align		4
        /*0014*/ 	.word	0xfffffffd
	.align		4
        /*0018*/ 	.word	0x00000000
	.align		4
        /*001c*/ 	.word	0xfffffffc


//--------------------- .text._Z10sgemm_cudaILj16ELj256EEvPfS0_S0_iii --------------------------
	.section	.text._Z10sgemm_cudaILj16ELj256EEvPfS0_S0_iii,"ax",@progbits
	.align	128
        .global         _Z10sgemm_cudaILj16ELj256EEvPfS0_S0_iii
        .type           _Z10sgemm_cudaILj16ELj256EEvPfS0_S0_iii,@function
        .size           _Z10sgemm_cudaILj16ELj256EEvPfS0_S0_iii,(.L_x_9 - _Z10sgemm_cudaILj16ELj256EEvPfS0_S0_iii)
        .other          _Z10sgemm_cudaILj16ELj256EEvPfS0_S0_iii,@"STO_CUDA_ENTRY STV_DEFAULT"
_Z10sgemm_cudaILj16ELj256EEvPfS0_S0_iii:
.text._Z10sgemm_cudaILj16ELj256EEvPfS0_S0_iii:
[----:B------:R-:W-:Y:S01]  /*0000*/  LDC R1, c[0x0][0x37c] ;  /* 0x0000df00ff017b82 */ /* 0x000fe20000000800 */
[----:B------:R-:W0:Y:S01]  /*0010*/  S2R R5, SR_CgaCtaId ;  /* 0x0000000000057919 */ /* 0x000e220000008800 */
[----:B------:R-:W1:Y:S06]  /*0020*/  LDCU UR7, c[0x0][0x3a0] ;  /* 0x00007400ff0777ac */ /* 0x000e6c0008000800 */
[----:B------:R-:W2:Y:S01]  /*0030*/  S2UR UR5, SR_CTAID.X ;  /* 0x00000000000579c3 */ /* 0x000ea20000002500 */
[----:B------:R-:W-:Y:S01]  /*0040*/  MOV R6, 0x400 ;  /* 0x0000040000067802 */ /* 0x000fe20000000f00 */
[----:B------:R-:W3:Y:S01]  /*0050*/  S2R R2, SR_TID.Y ;  /* 0x0000000000027919 */ /* 0x000ee20000002200 */
[----:B------:R-:W2:Y:S02]  /*0060*/  LDCU UR9, c[0x0][0x360] ;  /* 0x00006c00ff0977ac */ /* 0x000ea40008000800 */
[----:B------:R-:W-:Y:S01]  /*0070*/  IADD3 R4, PT, PT, R6, 0x4000, RZ ;  /* 0x0000400006047810 */ /* 0x000fe20007ffe0ff */
[----:B------:R-:W4:Y:S01]  /*0080*/  S2R R3, SR_TID.X ;  /* 0x0000000000037919 */ /* 0x000f220000002100 */
[----:B------:R-:W5:Y:S01]  /*0090*/  LDCU UR4, c[0x0][0x364] ;  /* 0x00006c80ff0477ac */ /* 0x000f620008000800 */
[----:B------:R-:W5:Y:S01]  /*00a0*/  S2UR UR6, SR_CTAID.Y ;  /* 0x00000000000679c3 */ /* 0x000f620000002600 */
[----:B------:R-:W3:Y:S01]  /*00b0*/  LDCU.64 UR10, c[0x0][0x358] ;  /* 0x00006b00ff0a77ac */ /* 0x000ee20008000a00 */
[----:B-1----:R-:W-:-:S02]  /*00c0*/  UISETP.GE.AND UP0, UPT, UR7, 0x1, UPT ;  /* 0x000000010700788c */ /* 0x002fc4000bf06270 */
[----:B--2---:R-:W-:Y:S01]  /*00d0*/  UIMAD UR5, UR5, UR9, URZ ;  /* 0x00000009050572a4 */ /* 0x004fe2000f8e02ff */
[C---:B0-----:R-:W-:Y:S02]  /*00e0*/  LEA R6, R5.reuse, R6, 0x18 ;  /* 0x0000000605067211 */ /* 0x041fe400078ec0ff */
[----:B------:R-:W-:Y:S01]  /*00f0*/  LEA R4, R5, R4, 0x18 ;  /* 0x0000000405047211 */ /* 0x000fe200078ec0ff */
[----:B-----5:R-:W-:Y:S01]  /*0100*/  UIMAD UR6, UR6, UR4, URZ ;  /* 0x00000004060672a4 */ /* 0x020fe2000f8e02ff */
[----:B---3--:R-:W-:Y:S02]  /*0110*/  SHF.L.U32 R7, R2, 0xa, RZ ;  /* 0x0000000a02077819 */ /* 0x008fe400000006ff */
[----:B----4-:R-:W-:Y:S02]  /*0120*/  SHF.L.U32 R5, R3, 0x2, RZ ;  /* 0x0000000203057819 */ /* 0x010fe400000006ff */
[----:B------:R-:W-:Y:S02]  /*0130*/  IADD3 R19, PT, PT, R7, R6, RZ ;  /* 0x0000000607137210 */ /* 0x000fe40007ffe0ff */
[----:B------:R-:W-:Y:S01]  /*0140*/  IADD3 R17, PT, PT, R5, R4, RZ ;  /* 0x0000000405117210 */ /* 0x000fe20007ffe0ff */
[----:B------:R-:W-:Y:S06]  /*0150*/  BRA.U !UP0, `(.L_x_0) ;  /* 0x0000000108647547 */ /* 0x000fec000b800000 */
[----:B------:R-:W0:Y:S01]  /*0160*/  LDCU UR16, c[0x0][0x39c] ;  /* 0x00007380ff1077ac */ /* 0x000e220008000800 */
[----:B------:R-:W1:Y:S01]  /*0170*/  LDCU.128 UR12, c[0x0][0x380] ;  /* 0x00007000ff0c77ac */ /* 0x000e620008000c00 */
[----:B------:R-:W-:Y:S01]  /*0180*/  UIMAD UR8, UR6, UR7, URZ ;  /* 0x00000007060872a4 */ /* 0x000fe2000f8e02ff */
[----:B------:R-:W-:-:S11]  /*0190*/  UMOV UR4, URZ ;  /* 0x000000ff00047c82 */ /* 0x000fd60008000000 */
.L_x_1:
[----:B------:R-:W-:Y:S01]  /*01a0*/  VIADD R0, R3, UR4 ;  /* 0x0000000403007c36 */ /* 0x000fe20008000000 */
[----:B------:R-:W-:-:S03]  /*01b0*/  IADD3 R12, PT, PT, R2, UR4, RZ ;  /* 0x00000004020c7c10 */ /* 0x000fc6000fffe0ff */
[----:B--2---:R-:W-:Y:S02]  /*01c0*/  IMAD R8, R2, UR7, R0 ;  /* 0x0000000702087c24 */ /* 0x004fe4000f8e0200 */
[----:B0-----:R-:W-:-:S03]  /*01d0*/  IMAD R9, R12, UR16, R3 ;  /* 0x000000100c097c24 */ /* 0x001fc6000f8e0203 */
[----:B------:R-:W-:Y:S02]  /*01e0*/  IADD3 R11, P1, PT, R8, UR8, RZ ;  /* 0x00000008080b7c10 */ /* 0x000fe4000ff3e0ff */
[----:B------:R-:W-:Y:S02]  /*01f0*/  IADD3 R9, P0, PT, R9, UR5, RZ ;  /* 0x0000000509097c10 */ /* 0x000fe4000ff1e0ff */
[----:B------:R-:W-:Y:S02]  /*0200*/  IADD3.X R16, PT, PT, RZ, RZ, RZ, P1, !PT ;  /* 0x000000ffff107210 */ /* 0x000fe40000ffe4ff */
[----:B-1----:R-:W-:Y:S02]  /*0210*/  LEA R10, P1, R11, UR12, 0x2 ;  /* 0x0000000c0b0a7c11 */ /* 0x002fe4000f8210ff */
[----:B------:R-:W-:Y:S02]  /*0220*/  IADD3.X R14, PT, PT, RZ, RZ, RZ, P0, !PT ;  /* 0x000000ffff0e7210 */ /* 0x000fe400007fe4ff */
[----:B------:R-:W-:-:S02]  /*0230*/  LEA R8, P0, R9, UR14, 0x2 ;  /* 0x0000000e09087c11 */ /* 0x000fc4000f8010ff */
[----:B------:R-:W-:Y:S02]  /*0240*/  LEA.HI.X R11, R11, UR13, R16, 0x2, P1 ;  /* 0x0000000d0b0b7c11 */ /* 0x000fe400088f1410 */
[----:B------:R-:W-:-:S03]  /*0250*/  LEA.HI.X R9, R9, UR15, R14, 0x2, P0 ;  /* 0x0000000f09097c11 */ /* 0x000fc600080f140e */
[----:B------:R-:W2:Y:S04]  /*0260*/  LDG.E R10, desc[UR10][R10.64] ;  /* 0x0000000a0a0a7981 */ /* 0x000ea8000c1e1900 */
[----:B------:R-:W3:Y:S01]  /*0270*/  LDG.E R8, desc[UR10][R8.64] ;  /* 0x0000000a08087981 */ /* 0x000ee2000c1e1900 */
[----:B------:R-:W-:Y:S01]  /*0280*/  LEA R13, R0, R19, 0x2 ;  /* 0x00000013000d7211 */ /* 0x000fe200078e10ff */
[----:B------:R-:W-:Y:S01]  /*0290*/  IMAD R15, R12, 0x40, R17 ;  /* 0x000000400c0f7824 */ /* 0x000fe200078e0211 */
[----:B------:R-:W-:-:S04]  /*02a0*/  UIADD3 UR4, UPT, UPT, UR9, UR4, URZ ;  /* 0x0000000409047290 */ /* 0x000fc8000fffe0ff */
[----:B------:R-:W-:Y:S01]  /*02b0*/  UISETP.GE.AND UP1, UPT, UR4, UR7, UPT ;  /* 0x000000070400728c */ /* 0x000fe2000bf26270 */
[----:B--2---:R2:W-:Y:S04]  /*02c0*/  STS [R13], R10 ;  /* 0x0000000a0d007388 */ /* 0x0045e80000000800 */
[----:B---3--:R2:W-:Y:S04]  /*02d0*/  STS [R15], R8 ;  /* 0x000000080f007388 */ /* 0x0085e80000000800 */
[----:B------:R-:W-:Y:S05]  /*02e0*/  BRA.U !UP1, `(.L_x_1) ;  /* 0xfffffffd09ac7547 */ /* 0x000fea000b83ffff */
.L_x_0:
[----:B------:R-:W-:Y:S01]  /*02f0*/  BAR.SYNC.DEFER_BLOCKING 0x0 ;  /* 0x0000000000007b1d */ /* 0x000fe20000010000 */
[----:B------:R-:W-:-:S05]  /*0300*/  HFMA2 R21, -RZ, RZ, 0, 0 ;  /* 0x00000000ff157431 */ /* 0x000fca00000001ff */
[----:B------:R-:W-:Y:S05]  /*0310*/  BRA.U !UP0, `(.L_x_2) ;  /* 0x0000000508b87547 */ /* 0x000fea000b800000 */
[----:B------:R-:W-:Y:S01]  /*0320*/  UISETP.GE.U32.AND UP1, UPT, UR7, 0x10, UPT ;  /* 0x000000100700788c */ /* 0x000fe2000bf26070 */
[----:B------:R-:W-:Y:S01]  /*0330*/  MOV R21, RZ ;  /* 0x000000ff00157202 */ /* 0x000fe20000000f00 */
[----:B------:R-:W-:Y:S01]  /*0340*/  ULOP3.LUT UR4, UR7, 0xf, URZ, 0xc0, !UPT ;  /* 0x0000000f07047892 */ /* 0x000fe2000f8ec0ff */
[----:B------:R-:W-:-:S03]  /*0350*/  MOV R0, RZ ;  /* 0x000000ff00007202 */ /* 0x000fc60000000f00 */
[----:B------:R-:W-:-:S03]  /*0360*/  UISETP.NE.AND UP0, UPT, UR4, URZ, UPT ;  /* 0x000000ff0400728c */ /* 0x000fc6000bf05270 */
[----:B------:R-:W-:Y:S08]  /*0370*/  BRA.U !UP1, `(.L_x_3) ;  /* 0x0000000109bc7547 */ /* 0x000ff0000b800000 */
[----:B------:R-:W-:Y:S01]  /*0380*/  ULOP3.LUT UR8, UR7, 0x7ffffff0, URZ, 0xc0, !UPT ;  /* 0x7ffffff007087892 */ /* 0x000fe2000f8ec0ff */
[----:B------:R-:W-:Y:S02]  /*0390*/  IADD3 R18, PT, PT, R7, 0x20, R6 ;  /* 0x0000002007127810 */ /* 0x000fe40007ffe006 */
[----:B------:R-:W-:Y:S01]  /*03a0*/  IADD3 R16, PT, PT, R5, 0x200, R4 ;  /* 0x0000020005107810 */ /* 0x000fe20007ffe004 */
[----:B------:R-:W-:Y:S01]  /*03b0*/  UIADD3 UR9, UPT, UPT, -UR8, URZ, URZ ;  /* 0x000000ff08097290 */ /* 0x000fe2000fffe1ff */
[----:B------:R-:W-:Y:S01]  /*03c0*/  MOV R21, RZ ;  /* 0x000000ff00157202 */ /* 0x000fe20000000f00 */
[----:B------:R-:W-:-:S10]  /*03d0*/  IMAD.U32 R0, RZ, RZ, UR8 ;  /* 0x00000008ff007e24 */ /* 0x000fd4000f8e00ff */
.L_x_4:
[----:B------:R-:W-:Y:S01]  /*03e0*/  LDS R22, [R16+-0x200] ;  /* 0xfffe000010167984 */ /* 0x000fe20000000800 */
[----:B------:R-:W-:-:S03]  /*03f0*/  UIADD3 UR9, UPT, UPT, UR9, 0x10, URZ ;  /* 0x0000001009097890 */ /* 0x000fc6000fffe0ff */
[----:B--2---:R-:W0:Y:S01]  /*0400*/  LDS.128 R12, [R18+-0x20] ;  /* 0xffffe000120c7984 */ /* 0x004e220000000c00 */
[----:B------:R-:W-:-:S03]  /*0410*/  UISETP.NE.AND UP1, UPT, UR9, URZ, UPT ;  /* 0x000000ff0900728c */ /* 0x000fc6000bf25270 */
[----:B------:R-:W1:Y:S04]  /*0420*/  LDS R29, [R16+-0x1c0] ;  /* 0xfffe4000101d7984 */ /* 0x000e680000000800 */
[----:B------:R-:W2:Y:S04]  /*0430*/  LDS R27, [R16+-0x180] ;  /* 0xfffe8000101b7984 */ /* 0x000ea80000000800 */
[----:B------:R-:W3:Y:S04]  /*0440*/  LDS R24, [R16+-0x140] ;  /* 0xfffec00010187984 */ /* 0x000ee80000000800 */
[----:B------:R-:W-:Y:S04]  /*0450*/  LDS R23, [R16+-0x100] ;  /* 0xffff000010177984 */ /* 0x000fe80000000800 */
[----:B------:R-:W4:Y:S04]  /*0460*/  LDS.128 R8, [R18+-0x10] ;  /* 0xfffff00012087984 */ /* 0x000f280000000c00 */
[----:B------:R-:W5:Y:S04]  /*0470*/  LDS R20, [R16+-0xc0] ;  /* 0xffff400010147984 */ /* 0x000f680000000800 */
[----:B------:R-:W5:Y:S01]  /*0480*/  LDS R25, [R16+-0x80] ;  /* 0xffff800010197984 */ /* 0x000f620000000800 */
[----:B0-----:R-:W-:-:S03]  /*0490*/  FFMA R12, R12, R22, R21 ;  /* 0x000000160c0c7223 */ /* 0x001fc60000000015 */
[----:B------:R-:W0:Y:S01]  /*04a0*/  LDS R22, [R16+-0x40] ;  /* 0xffffc00010167984 */ /* 0x000e220000000800 */
[----:B-1----:R-:W-:-:S03]  /*04b0*/  FFMA R12, R29, R13, R12 ;  /* 0x0000000d1d0c7223 */ /* 0x002fc6000000000c */
[----:B------:R-:W-:Y:S01]  /*04c0*/  LDS R21, [R16] ;  /* 0x0000000010157984 */ /* 0x000fe20000000800 */
[----:B--2---:R-:W-:-:S04]  /*04d0*/  FFMA R27, R27, R14, R12 ;  /* 0x0000000e1b1b7223 */ /* 0x004fc8000000000c */
[----:B---3--:R-:W-:Y:S02]  /*04e0*/  FFMA R27, R24, R15, R27 ;  /* 0x0000000f181b7223 */ /* 0x008fe4000000001b */
[----:B------:R-:W1:Y:S04]  /*04f0*/  LDS.128 R12, [R18] ;  /* 0x00000000120c7984 */ /* 0x000e680000000c00 */
[----:B------:R-:W2:Y:S01]  /*0500*/  LDS R24, [R16+0x40] ;  /* 0x0000400010187984 */ /* 0x000ea20000000800 */
[----:B----4-:R-:W-:-:S04]  /*0510*/  FFMA R23, R8, R23, R27 ;  /* 0x0000001708177223 */ /* 0x010fc8000000001b */
[----:B-----5:R-:W-:Y:S02]  /*0520*/  FFMA R20, R20, R9, R23 ;  /* 0x0000000914147223 */ /* 0x020fe40000000017 */
[----:B------:R-:W3:Y:S02]  /*0530*/  LDS R23, [R16+0x80] ;  /* 0x0000800010177984 */ /* 0x000ee40000000800 */
[----:B------:R-:W-:Y:S02]  /*0540*/  FFMA R25, R25, R10, R20 ;  /* 0x0000000a19197223 */ /* 0x000fe40000000014 */
[----:B------:R-:W4:Y:S02]  /*0550*/  LDS R20, [R16+0xc0] ;  /* 0x0000c00010147984 */ /* 0x000f240000000800 */
[----:B0-----:R-:W-:Y:S02]  /*0560*/  FFMA R27, R22, R11, R25 ;  /* 0x0000000b161b7223 */ /* 0x001fe40000000019 */
[----:B------:R-:W-:Y:S04]  /*0570*/  LDS R25, [R16+0x100] ;  /* 0x0001000010197984 */ /* 0x000fe80000000800 */
[----:B------:R0:W5:Y:S04]  /*0580*/  LDS.128 R8, [R18+0x10] ;  /* 0x0000100012087984 */ /* 0x0001680000000c00 */
[----:B------:R-:W5:Y:S01]  /*0590*/  LDS R22, [R16+0x140] ;  /* 0x0001400010167984 */ /* 0x000f620000000800 */
[----:B-1----:R-:W-:-:S03]  /*05a0*/  FFMA R27, R12, R21, R27 ;  /* 0x000000150c1b7223 */ /* 0x002fc6000000001b */
[----:B------:R-:W1:Y:S01]  /*05b0*/  LDS R21, [R16+0x180] ;  /* 0x0001800010157984 */ /* 0x000e620000000800 */
[----:B0-----:R-:W-:Y:S01]  /*05c0*/  IADD3 R18, PT, PT, R18, 0x40, RZ ;  /* 0x0000004012127810 */ /* 0x001fe20007ffe0ff */
[----:B--2---:R-:W-:Y:S02]  /*05d0*/  FFMA R24, R24, R13, R27 ;  /* 0x0000000d18187223 */ /* 0x004fe4000000001b */
[----:B------:R0:W2:Y:S02]  /*05e0*/  LDS R12, [R16+0x1c0] ;  /* 0x0001c000100c7984 */ /* 0x0000a40000000800 */
[----:B---3--:R-:W-:Y:S01]  /*05f0*/  FFMA R23, R23, R14, R24 ;  /* 0x0000000e17177223 */ /* 0x008fe20000000018 */
[----:B0-----:R-:W-:-:S03]  /*0600*/  IADD3 R16, PT, PT, R16, 0x400, RZ ;  /* 0x0000040010107810 */ /* 0x001fc60007ffe0ff */
[----:B----4-:R-:W-:-:S04]  /*0610*/  FFMA R15, R20, R15, R23 ;  /* 0x0000000f140f7223 */ /* 0x010fc80000000017 */
[----:B-----5:R-:W-:-:S04]  /*0620*/  FFMA R15, R8, R25, R15 ;  /* 0x00000019080f7223 */ /* 0x020fc8000000000f */
[----:B------:R-:W-:-:S04]  /*0630*/  FFMA R22, R22, R9, R15 ;  /* 0x0000000916167223 */ /* 0x000fc8000000000f */
[----:B-1----:R-:W-:-:S04]  /*0640*/  FFMA R21, R21, R10, R22 ;  /* 0x0000000a15157223 */ /* 0x002fc80000000016 */
[----:B--2---:R-:W-:Y:S01]  /*0650*/  FFMA R21, R12, R11, R21 ;  /* 0x0000000b0c157223 */ /* 0x004fe20000000015 */
[----:B------:R-:W-:Y:S06]  /*0660*/  BRA.U UP1, `(.L_x_4) ;  /* 0xfffffffd015c7547 */ /* 0x000fec000b83ffff */
.L_x_3:
[----:B------:R-:W-:Y:S05]  /*0670*/  BRA.U !UP0, `(.L_x_2) ;  /* 0x0000000108e07547 */ /* 0x000fea000b800000 */
[----:B------:R-:W-:Y:S02]  /*0680*/  UISETP.GE.U32.AND UP0, UPT, UR4, 0x8, UPT ;  /* 0x000000080400788c */ /* 0x000fe4000bf06070 */
[----:B------:R-:W-:-:S04]  /*0690*/  ULOP3.LUT UR8, UR7, 0x7, URZ, 0xc0, !UPT ;  /* 0x0000000707087892 */ /* 0x000fc8000f8ec0ff */
[----:B------:R-:W-:-:S03]  /*06a0*/  UISETP.NE.AND UP1, UPT, UR8, URZ, UPT ;  /* 0x000000ff0800728c */ /* 0x000fc6000bf25270 */
[----:B------:R-:W-:Y:S08]  /*06b0*/  BRA.U !UP0, `(.L_x_5) ;  /* 0x0000000108547547 */ /* 0x000ff0000b800000 */
[C---:B------:R-:W-:Y:S02]  /*06c0*/  LEA R24, R0.reuse, R17, 0x6 ;  /* 0x0000001100187211 */ /* 0x040fe400078e30ff */
[C---:B------:R-:W-:Y:S01]  /*06d0*/  LEA R22, R0.reuse, R19, 0x2 ;  /* 0x0000001300167211 */ /* 0x040fe200078e10ff */
[----:B------:R-:W-:Y:S02]  /*06e0*/  VIADD R0, R0, 0x8 ;  /* 0x0000000800007836 */ /* 0x000fe40000000000 */
[----:B------:R-:W-:Y:S04]  /*06f0*/  LDS R26, [R24] ;  /* 0x00000000181a7984 */ /* 0x000fe80000000800 */
[----:B--2---:R-:W0:Y:S04]  /*0700*/  LDS.128 R8, [R22] ;  /* 0x0000000016087984 */ /* 0x004e280000000c00 */
[----:B------:R-:W1:Y:S04]  /*0710*/  LDS R29, [R24+0x40] ;  /* 0x00004000181d7984 */ /* 0x000e680000000800 */
[----:B------:R-:W2:Y:S04]  /*0720*/  LDS R25, [R24+0x80] ;  /* 0x0000800018197984 */ /* 0x000ea80000000800 */
[----:B------:R-:W3:Y:S04]  /*0730*/  LDS R16, [R24+0xc0] ;  /* 0x0000c00018107984 */ /* 0x000ee80000000800 */
[----:B------:R-:W-:Y:S04]  /*0740*/  LDS R23, [R24+0x100] ;  /* 0x0001000018177984 */ /* 0x000fe80000000800 */
[----:B------:R-:W4:Y:S04]  /*0750*/  LDS.128 R12, [R22+0x10] ;  /* 0x00001000160c7984 */ /* 0x000f280000000c00 */
[----:B------:R-:W5:Y:S04]  /*0760*/  LDS R18, [R24+0x140] ;  /* 0x0001400018127984 */ /* 0x000f680000000800 */
[----:B------:R-:W5:Y:S04]  /*0770*/  LDS R27, [R24+0x180] ;  /* 0x00018000181b7984 */ /* 0x000f680000000800 */
[----:B------:R-:W5:Y:S01]  /*0780*/  LDS R20, [R24+0x1c0] ;  /* 0x0001c00018147984 */ /* 0x000f620000000800 */
[----:B0-----:R-:W-:-:S04]  /*0790*/  FFMA R8, R8, R26, R21 ;  /* 0x0000001a08087223 */ /* 0x001fc80000000015 */
[----:B-1----:R-:W-:-:S04]  /*07a0*/  FFMA R8, R29, R9, R8 ;  /* 0x000000091d087223 */ /* 0x002fc80000000008 */
[----:B--2---:R-:W-:-:S04]  /*07b0*/  FFMA R25, R25, R10, R8 ;  /* 0x0000000a19197223 */ /* 0x004fc80000000008 */
[----:B---3--:R-:W-:-:S04]  /*07c0*/  FFMA R11, R16, R11, R25 ;  /* 0x0000000b100b7223 */ /* 0x008fc80000000019 */
[----:B----4-:R-:W-:-:S04]  /*07d0*/  FFMA R11, R12, R23, R11 ;  /* 0x000000170c0b7223 */ /* 0x010fc8000000000b */
[----:B-----5:R-:W-:-:S04]  /*07e0*/  FFMA R18, R18, R13, R11 ;  /* 0x0000000d12127223 */ /* 0x020fc8000000000b */
[----:B------:R-:W-:-:S04]  /*07f0*/  FFMA R27, R27, R14, R18 ;  /* 0x0000000e1b1b7223 */ /* 0x000fc80000000012 */
[----:B------:R-:W-:-:S07]  /*0800*/  FFMA R21, R20, R15, R27 ;  /* 0x0000000f14157223 */ /* 0x000fce000000001b */
.L_x_5:
[----:B------:R-:W-:Y:S05]  /*0810*/  BRA.U !UP1, `(.L_x_2) ;  /* 0x0000000109787547 */ /* 0x000fea000b800000 */
[----:B------:R-:W-:Y:S02]  /*0820*/  UISETP.GE.U32.AND UP0, UPT, UR8, 0x4, UPT ;  /* 0x000000040800788c */ /* 0x000fe4000bf06070 */
[----:B------:R-:W-:-:S04]  /*0830*/  ULOP3.LUT UR4, UR7, 0x3, URZ, 0xc0, !UPT ;  /* 0x0000000307047892 */ /* 0x000fc8000f8ec0ff */
[----:B------:R-:W-:-:S03]  /*0840*/  UISETP.NE.AND UP1, UPT, UR4, URZ, UPT ;  /* 0x000000ff0400728c */ /* 0x000fc6000bf25270 */
[----:B------:R-:W-:Y:S08]  /*0850*/  BRA.U !UP0, `(.L_x_6) ;  /* 0x0000000108307547 */ /* 0x000ff0000b800000 */
[C---:B--2---:R-:W-:Y:S02]  /*0860*/  LEA R8, R0.reuse, R19, 0x2 ;  /* 0x0000001300087211 */ /* 0x044fe400078e10ff */
[C---:B------:R-:W-:Y:S02]  /*0870*/  LEA R17, R0.reuse, R17, 0x6 ;  /* 0x0000001100117211 */ /* 0x040fe400078e30ff */
[----:B------:R-:W-:Y:S02]  /*0880*/  IADD3 R0, PT, PT, R0, 0x4, RZ ;  /* 0x0000000400007810 */ /* 0x000fe40007ffe0ff */
[----:B------:R-:W-:Y:S04]  /*0890*/  LDS.128 R8, [R8] ;  /* 0x0000000008087984 */ /* 0x000fe80000000c00 */
[----:B------:R-:W0:Y:S04]  /*08a0*/  LDS R12, [R17] ;  /* 0x00000000110c7984 */ /* 0x000e280000000800 */
[----:B------:R-:W1:Y:S04]  /*08b0*/  LDS R13, [R17+0x40] ;  /* 0x00004000110d7984 */ /* 0x000e680000000800 */
[----:B------:R-:W2:Y:S04]  /*08c0*/  LDS R14, [R17+0x80] ;  /* 0x00008000110e7984 */ /* 0x000ea80000000800 */
[----:B------:R-:W3:Y:S01]  /*08d0*/  LDS R15, [R17+0xc0] ;  /* 0x0000c000110f7984 */ /* 0x000ee20000000800 */
[----:B0-----:R-:W-:-:S04]  /*08e0*/  FFMA R12, R8, R12, R21 ;  /* 0x0000000c080c7223 */ /* 0x001fc80000000015 */
[----:B-1----:R-:W-:-:S04]  /*08f0*/  FFMA R9, R13, R9, R12 ;  /* 0x000000090d097223 */ /* 0x002fc8000000000c */
[----:B--2---:R-:W-:-:S04]  /*0900*/  FFMA R10, R14, R10, R9 ;  /* 0x0000000a0e0a7223 */ /* 0x004fc80000000009 */
[----:B---3--:R-:W-:-:S07]  /*0910*/  FFMA R21, R15, R11, R10 ;  /* 0x0000000b0f157223 */ /* 0x008fce000000000a */
.L_x_6:
[----:B------:R-:W-:Y:S05]  /*0920*/  BRA.U !UP1, `(.L_x_2) ;  /* 0x0000000109347547 */ /* 0x000fea000b800000 */
[C---:B------:R-:W-:Y:S01]  /*0930*/  LEA R5, R0.reuse, R5, 0x6 ;  /* 0x0000000500057211 */ /* 0x040fe200078e30ff */
[----:B------:R-:W-:Y:S01]  /*0940*/  UIADD3 UR4, UPT, UPT, -UR4, URZ, URZ ;  /* 0x000000ff04047290 */ /* 0x000fe2000fffe1ff */
[----:B------:R-:W-:-:S03]  /*0950*/  LEA R7, R0, R7, 0x2 ;  /* 0x0000000700077211 */ /* 0x000fc600078e10ff */
[----:B------:R-:W-:Y:S01]  /*0960*/  IMAD.IADD R4, R4, 0x1, R5 ;  /* 0x0000000104047824 */ /* 0x000fe200078e0205 */
[----:B------:R-:W-:-:S07]  /*0970*/  IADD3 R6, PT, PT, R6, R7, RZ ;  /* 0x0000000706067210 */ /* 0x000fce0007ffe0ff */
.L_x_7:
[----:B------:R0:W-:Y:S01]  /*0980*/  LDS R0, [R6] ;  /* 0x0000000006007984 */ /* 0x0001e20000000800 */
[----:B------:R-:W-:-:S03]  /*0990*/  UIADD3 UR4, UPT, UPT, UR4, 0x1, URZ ;  /* 0x0000000104047890 */ /* 0x000fc6000fffe0ff */
[----:B------:R1:W3:Y:S01]  /*09a0*/  LDS R5, [R4] ;  /* 0x0000000004057984 */ /* 0x0002e20000000800 */
[----:B------:R-:W-:Y:S01]  /*09b0*/  UISETP.NE.AND UP0, UPT, UR4, URZ, UPT ;  /* 0x000000ff0400728c */ /* 0x000fe2000bf05270 */
[----:B0-----:R-:W-:Y:S02]  /*09c0*/  IADD3 R6, PT, PT, R6, 0x4, RZ ;  /* 0x0000000406067810 */ /* 0x001fe40007ffe0ff */
[----:B-1----:R-:W-:Y:S01]  /*09d0*/  IADD3 R4, PT, PT, R4, 0x40, RZ ;  /* 0x0000004004047810 */ /* 0x002fe20007ffe0ff */
[----:B---3--:R-:W-:-:S05]  /*09e0*/  FFMA R21, R0, R5, R21 ;  /* 0x0000000500157223 */ /* 0x008fca0000000015 */
[----:B------:R-:W-:Y:S05]  /*09f0*/  BRA.U UP0, `(.L_x_7) ;  /* 0xfffffffd00e07547 */ /* 0x000fea000b83ffff */
.L_x_2:
[----:B------:R-:W0:Y:S01]  /*0a00*/  LDC.64 R4, c[0x0][0x390] ;  /* 0x0000e400ff047b82 */ /* 0x000e220000000a00 */
[----:B------:R-:W1:Y:S01]  /*0a10*/  LDCU UR4, c[0x0][0x39c] ;  /* 0x00007380ff0477ac */ /* 0x000e620008000800 */
[----:B------:R-:W-:Y:S02]  /*0a20*/  IADD3 R2, PT, PT, R2, UR6, RZ ;  /* 0x0000000602027c10 */ /* 0x000fe4000fffe0ff */
[----:B------:R-:W-:-:S05]  /*0a30*/  IADD3 R3, PT, PT, R3, UR5, RZ ;  /* 0x0000000503037c10 */ /* 0x000fca000fffe0ff */
[----:B-1----:R-:W-:-:S04]  /*0a40*/  IMAD R3, R2, UR4, R3 ;  /* 0x0000000402037c24 */ /* 0x002fc8000f8e0203 */
[----:B0-----:R-:W-:-:S05]  /*0a50*/  IMAD.WIDE R2, R3, 0x4, R4 ;  /* 0x0000000403027825 */ /* 0x001fca00078e0204 */
[----:B------:R-:W-:Y:S01]  /*0a60*/  STG.E desc[UR10][R2.64], R21 ;  /* 0x0000001502007986 */ /* 0x000fe2000c10190a */
[----:B------:R-:W-:Y:S05]  /*0a70*/  EXIT ;  /* 0x000000000000794d */ /* 0x000fea0003800000 */
.L_x_8:
[----:B------:R-:W-:-:S00]  /*0a80*/  BRA `(.L_x_8) ;  /* 0xfffffffc00fc7947 */ /* 0x000fc0000383ffff */
[----:B------:R-:W-:-:S00]  /*0a90*/  NOP ;  /* 0x0000000000007918 */ /* 0x000fc00000000000 */
        /* <DEDUP_REMOVED lines=14> */
.L_x_9:


//--------------------- .nv.shared._Z10sgemm_cudaILj16ELj256EEvPfS0_S0_iii --------------------------
	.section	.nv.shared._Z10sgemm_cudaILj16ELj256EEvPfS0_S0_iii,"aw",@nobits
	.sectionflags	@""
	.align	4
.nv.shared._Z10sgemm_cudaILj16ELj256EEvPfS0_S0_iii:
	.zero		33792


//--------------------- .nv.shared.reserved.0     --------------------------
	.section	.nv.shared.reserved.0,"aw",@nobits
	.weak		__nv_reservedSMEM_offset_0_alias
	.size		__nv_reservedSMEM_offset_0_alias, 0, 64
	.other		__nv_reservedSMEM_offset_0_alias,@"STO_CUDA_RESERVED_SHARED STV_DEFAULT"
__nv_reservedSMEM_offset_0_alias:
	.zero		0
	.zero		64


//--------------------- .nv.constant0._Z10sgemm_cudaILj16ELj256EEvPfS0_S0_iii --------------------------
	.section	.nv.constant0._Z10sgemm_cudaILj16ELj256EEvPfS0_S0_iii,"a",@progbits
	.sectionflags	@""
	.align	4
.nv.constant0._Z10sgemm_cudaILj16ELj256EEvPfS0_S0_iii:
	.zero		932


//--------------------- SYMBOLS --------------------------

	.type		.nv.reservedSmem.offset0,@object
	.size		.nv.reservedSmem.offset0,0x4
	.type		.nv.reservedSmem.cap,@object
	.size		.nv.reservedSmem.cap,0x4
